	.headerflags	@"EF_CUDA_TEXMODE_UNIFIED EF_CUDA_64BIT_ADDRESS EF_CUDA_ACCELERATORS EF_CUDA_SM90 EF_CUDA_VIRTUAL_SM(EF_CUDA_SM90)"
	.elftype	@"ET_EXEC"


//--------------------- .nv.info                  --------------------------
	.section	.nv.info,"",@"SHT_CUDA_INFO"
	.align	4


	//----- nvinfo : EIATTR_REGCOUNT
	.align		4
        /*0000*/ 	.byte	0x04, 0x2f
        /*0002*/ 	.short	(.L_3 - .L_2)
	.align		4
.L_2:
        /*0004*/ 	.word	index@(triton_per_fused__weight_norm_interface_0)
        /*0008*/ 	.word	0x00000012


	//----- nvinfo : EIATTR_MIN_STACK_SIZE
	.align		4
.L_3:
        /*000c*/ 	.byte	0x04, 0x12
        /*000e*/ 	.short	(.L_5 - .L_4)
	.align		4
.L_4:
        /*0010*/ 	.word	index@(triton_per_fused__weight_norm_interface_0)
        /*0014*/ 	.word	0x00000000


	//----- nvinfo : EIATTR_FRAME_SIZE
	.align		4
.L_5:
        /*0018*/ 	.byte	0x04, 0x11
        /*001a*/ 	.short	(.L_7 - .L_6)
	.align		4
.L_6:
        /*001c*/ 	.word	index@(triton_per_fused__weight_norm_interface_0)
        /*0020*/ 	.word	0x00000000


	//----- nvinfo : EIATTR_MIN_STACK_SIZE
	.align		4
.L_7:
        /*0024*/ 	.byte	0x04, 0x12
        /*0026*/ 	.short	(.L_9 - .L_8)
	.align		4
.L_8:
        /*0028*/ 	.word	index@(triton_per_fused__weight_norm_interface_0)
        /*002c*/ 	.word	0x00000000
.L_9:


//--------------------- .nv.info.triton_per_fused__weight_norm_interface_0 --------------------------
	.section	.nv.info.triton_per_fused__weight_norm_interface_0,"",@"SHT_CUDA_INFO"
	.sectionflags	@""
	.align	4


	//----- nvinfo : EIATTR_CUDA_API_VERSION
	.align		4
        /*0000*/ 	.byte	0x04, 0x37
        /*0002*/ 	.short	(.L_11 - .L_10)
.L_10:
        /*0004*/ 	.word	0x0000007c


	//----- nvinfo : EIATTR_KPARAM_INFO
	.align		4
.L_11:
        /*0008*/ 	.byte	0x04, 0x17
        /*000a*/ 	.short	(.L_13 - .L_12)
.L_12:
        /*000c*/ 	.word	0x00000000
        /*0010*/ 	.short	0x0005
        /*0012*/ 	.short	0x0024
        /*0014*/ 	.byte	0x00, 0xf0, 0x11, 0x00


	//----- nvinfo : EIATTR_KPARAM_INFO
	.align		4
.L_13:
        /*0018*/ 	.byte	0x04, 0x17
        /*001a*/ 	.short	(.L_15 - .L_14)
.L_14:
        /*001c*/ 	.word	0x00000000
        /*0020*/ 	.short	0x0004
        /*0022*/ 	.short	0x0020
        /*0024*/ 	.byte	0x00, 0xf0, 0x11, 0x00


	//----- nvinfo : EIATTR_KPARAM_INFO
	.align		4
.L_15:
        /*0028*/ 	.byte	0x04, 0x17
        /*002a*/ 	.short	(.L_17 - .L_16)
.L_16:
        /*002c*/ 	.word	0x00000000
        /*0030*/ 	.short	0x0003
        /*0032*/ 	.short	0x0018
        /*0034*/ 	.byte	0x00, 0xf4, 0x21, 0x00


	//----- nvinfo : EIATTR_KPARAM_INFO
	.align		4
.L_17:
        /*0038*/ 	.byte	0x04, 0x17
        /*003a*/ 	.short	(.L_19 - .L_18)
.L_18:
        /*003c*/ 	.word	0x00000000
        /*0040*/ 	.short	0x0002
        /*0042*/ 	.short	0x0010
        /*0044*/ 	.byte	0x00, 0xf4, 0x21, 0x00


	//----- nvinfo : EIATTR_KPARAM_INFO
	.align		4
.L_19:
        /*0048*/ 	.byte	0x04, 0x17
        /*004a*/ 	.short	(.L_21 - .L_20)
.L_20:
        /*004c*/ 	.word	0x00000000
        /*0050*/ 	.short	0x0001
        /*0052*/ 	.short	0x0008
        /*0054*/ 	.byte	0x00, 0xf4, 0x21, 0x00


	//----- nvinfo : EIATTR_KPARAM_INFO
	.align		4
.L_21:
        /*0058*/ 	.byte	0x04, 0x17
        /*005a*/ 	.short	(.L_23 - .L_22)
.L_22:
        /*005c*/ 	.word	0x00000000
        /*0060*/ 	.short	0x0000
        /*0062*/ 	.short	0x0000
        /*0064*/ 	.byte	0x00, 0xf4, 0x21, 0x00


	//----- nvinfo : EIATTR_SPARSE_MMA_MASK
	.align		4
.L_23:
        /*0068*/ 	.byte	0x03, 0x50
        /*006a*/ 	.short	0x0000


	//----- nvinfo : EIATTR_MAXREG_COUNT
	.align		4
        /*006c*/ 	.byte	0x03, 0x1b
        /*006e*/ 	.short	0x00ff


	//----- nvinfo : EIATTR_COOP_GROUP_MASK_REGIDS
	.align		4
        /*0070*/ 	.byte	0x04, 0x29
        /*0072*/ 	.short	(.L_25 - .L_24)


	//   ....[0]....
.L_24:
        /*0074*/ 	.word	0xffffffff


	//   ....[1]....
        /*0078*/ 	.word	0xffffffff


	//   ....[2]....
        /*007c*/ 	.word	0xffffffff


	//   ....[3]....
        /*0080*/ 	.word	0xffffffff


	//   ....[4]....
        /*0084*/ 	.word	0xffffffff


	//   ....[5]....
        /*0088*/ 	.word	0xffffffff


	//----- nvinfo : EIATTR_COOP_GROUP_INSTR_OFFSETS
	.align		4
.L_25:
        /*008c*/ 	.byte	0x04, 0x28
        /*008e*/ 	.short	(.L_27 - .L_26)


	//   ....[0]....
.L_26:
        /*0090*/ 	.word	0x00000180


	//   ....[1]....
        /*0094*/ 	.word	0x000001a0


	//   ....[2]....
        /*0098*/ 	.word	0x000001c0


	//   ....[3]....
        /*009c*/ 	.word	0x000001e0


	//   ....[4]....
        /*00a0*/ 	.word	0x00000200


	//   ....[5]....
        /*00a4*/ 	.word	0x000002a0


	//----- nvinfo : EIATTR_EXIT_INSTR_OFFSETS
	.align		4
.L_27:
        /*00a8*/ 	.byte	0x04, 0x1c
        /*00aa*/ 	.short	(.L_29 - .L_28)


	//   ....[0]....
.L_28:
        /*00ac*/ 	.word	0x00000410


	//   ....[1]....
        /*00b0*/ 	.word	0x00000430


	//----- nvinfo : EIATTR_REQNTID
	.align		4
.L_29:
        /*00b4*/ 	.byte	0x04, 0x10
        /*00b6*/ 	.short	(.L_31 - .L_30)
.L_30:
        /*00b8*/ 	.word	0x00000040
        /*00bc*/ 	.word	0x00000001
        /*00c0*/ 	.word	0x00000001


	//----- nvinfo : EIATTR_CBANK_PARAM_SIZE
	.align		4
.L_31:
        /*00c4*/ 	.byte	0x03, 0x19
        /*00c6*/ 	.short	0x0028


	//----- nvinfo : EIATTR_PARAM_CBANK
	.align		4
        /*00c8*/ 	.byte	0x04, 0x0a
        /*00ca*/ 	.short	(.L_33 - .L_32)
	.align		4
.L_32:
        /*00cc*/ 	.word	index@(.nv.constant0.triton_per_fused__weight_norm_interface_0)
        /*00d0*/ 	.short	0x0210
        /*00d2*/ 	.short	0x0028


	//----- nvinfo : EIATTR_SW_WAR
	.align		4
.L_33:
        /*00d4*/ 	.byte	0x04, 0x36
        /*00d6*/ 	.short	(.L_35 - .L_34)
.L_34:
        /*00d8*/ 	.word	0x00000008
.L_35:


//--------------------- .nv.callgraph             --------------------------
	.section	.nv.callgraph,"",@"SHT_CUDA_CALLGRAPH"
	.align	4
	.sectionentsize	8
	.align		4
        /*0000*/ 	.word	0x00000000
	.align		4
        /*0004*/ 	.word	0xffffffff
	.align		4
        /*0008*/ 	.word	0x00000000
	.align		4
        /*000c*/ 	.word	0xfffffffe
	.align		4
        /*0010*/ 	.word	0x00000000
	.align		4
        /*0014*/ 	.word	0xfffffffd
	.align		4
        /*0018*/ 	.word	0x00000000
	.align		4
        /*001c*/ 	.word	0xfffffffc


//--------------------- .nv.constant4             --------------------------
	.section	.nv.constant4,"a",@progbits
	.align	8
	.align		8
.nv.constant4:
        /*0000*/ 	.dword	_$_str
	.align		8
        /*0008*/ 	.dword	_$_str_$_2


//--------------------- .text.triton_per_fused__weight_norm_interface_0 --------------------------
	.section	.text.triton_per_fused__weight_norm_interface_0,"ax",@progbits
	.sectionflags	@"SHF_BARRIERS=1"
	.align	128
        .global         triton_per_fused__weight_norm_interface_0
        .type           triton_per_fused__weight_norm_interface_0,@function
        .size           triton_per_fused__weight_norm_interface_0,(.L_x_1 - triton_per_fused__weight_norm_interface_0)
        .other          triton_per_fused__weight_norm_interface_0,@"STO_CUDA_ENTRY STV_DEFAULT"
triton_per_fused__weight_norm_interface_0:
.text.triton_per_fused__weight_norm_interface_0:
[----:B------:R-:W0:Y:S02]  /*0000*/  LDC R1, c[0x0][0x28] ;  /* 0x00000a00ff017b82 */ /* 0x000e240000000800 */
[----:B------:R-:W1:Y:S01]  /*0010*/  S2R R2, SR_CTAID.X ;  /* 0x0000000000027919 */ /* 0x000e620000002500 */
[----:B------:R-:W2:Y:S01]  /*0020*/  LDC.64 R8, c[0x0][0x218] ;  /* 0x00008600ff087b82 */ /* 0x000ea20000000a00 */
[----:B------:R-:W-:Y:S01]  /*0030*/  CS2R R4, SRZ ;  /* 0x0000000000047805 */ /* 0x000fe2000001ff00 */
[----:B------:R-:W-:Y:S01]  /*0040*/  ULDC.64 UR6, c[0x0][0x208] ;  /* 0x0000820000067ab9 */ /* 0x000fe20000000a00 */
[----:B------:R-:W3:Y:S05]  /*0050*/  S2R R15, SR_TID.X ;  /* 0x00000000000f7919 */ /* 0x000eea0000002100 */
[----:B------:R-:W4:Y:S01]  /*0060*/  LDC.64 R10, c[0x0][0x220] ;  /* 0x00008800ff0a7b82 */ /* 0x000f220000000a00 */
[----:B-1----:R-:W-:-:S02]  /*0070*/  ISETP.GE.AND P0, PT, R2, 0x10, PT ;  /* 0x000000100200780c */ /* 0x002fc40003f06270 */
[----:B---3--:R-:W-:-:S04]  /*0080*/  LOP3.LUT R3, R15, 0x3f, RZ, 0xc0, !PT ;  /* 0x0000003f0f037812 */ /* 0x008fc800078ec0ff */
[----:B------:R-:W-:Y:S01]  /*0090*/  ISETP.LT.U32.AND P2, PT, R3, 0x24, !P0 ;  /* 0x000000240300780c */ /* 0x000fe20004741070 */
[----:B------:R-:W-:-:S04]  /*00a0*/  IMAD R0, R2, 0x24, R3 ;  /* 0x0000002402007824 */ /* 0x000fc800078e0203 */
[----:B--2---:R-:W-:-:S08]  /*00b0*/  IMAD.WIDE R8, R0, 0x4, R8 ;  /* 0x0000000400087825 */ /* 0x004fd000078e0208 */
[----:B------:R-:W2:Y:S01]  /*00c0*/  @P2 LDG.E R4, desc[UR6][R8.64] ;  /* 0x0000000608042981 */ /* 0x000ea2000c1e1900 */
[----:B----4-:R-:W-:-:S05]  /*00d0*/  IMAD.WIDE R10, R2, 0x4, R10 ;  /* 0x00000004020a7825 */ /* 0x010fca00078e020a */
[----:B------:R1:W3:Y:S01]  /*00e0*/  @!P0 LDG.E.EL R5, desc[UR6][R10.64] ;  /* 0x000000060a058981 */ /* 0x0002e2000c2e1900 */
[----:B------:R-:W4:Y:S01]  /*00f0*/  S2UR UR5, SR_CgaCtaId ;  /* 0x00000000000579c3 */ /* 0x000f220000008800 */
[C---:B------:R-:W-:Y:S01]  /*0100*/  LOP3.LUT P1, RZ, R15.reuse, 0x1f, RZ, 0xc0, !PT ;  /* 0x0000001f0fff7812 */ /* 0x040fe2000782c0ff */
[----:B------:R-:W-:Y:S01]  /*0110*/  UMOV UR4, 0x400 ;  /* 0x0000040000047882 */ /* 0x000fe20000000000 */
[----:B------:R-:W-:Y:S01]  /*0120*/  ISETP.GE.AND P3, PT, R15, 0x2, PT ;  /* 0x000000020f00780c */ /* 0x000fe20003f66270 */
[----:B----4-:R-:W-:-:S06]  /*0130*/  UPRMT UR4, UR5, 0x654, UR4 ;  /* 0x0000065405047896 */ /* 0x010fcc0008000004 */
[----:B-1----:R-:W-:Y:S02]  /*0140*/  LEA R10, R15, UR4, 0x2 ;  /* 0x000000040f0a7c11 */ /* 0x002fe4000f8e10ff */
[----:B--2---:R-:W-:-:S05]  /*0150*/  SEL R4, R4, RZ, P2 ;  /* 0x000000ff04047207 */ /* 0x004fca0001000000 */
[----:B------:R-:W-:-:S05]  /*0160*/  FMUL R7, R4, R4 ;  /* 0x0000000404077220 */ /* 0x000fca0000400000 */
[----:B------:R-:W-:-:S05]  /*0170*/  FSEL R7, R7, RZ, P2 ;  /* 0x000000ff07077208 */ /* 0x000fca0001000000 */
[----:B------:R-:W1:Y:S02]  /*0180*/  SHFL.BFLY PT, R12, R7, 0x10, 0x1f ;  /* 0x0e001f00070c7f89 */ /* 0x000e6400000e0000 */
[----:B-1----:R-:W-:-:S05]  /*0190*/  FADD R12, R7, R12 ;  /* 0x0000000c070c7221 */ /* 0x002fca0000000000 */
[----:B------:R-:W1:Y:S02]  /*01a0*/  SHFL.BFLY PT, R13, R12, 0x8, 0x1f ;  /* 0x0d001f000c0d7f89 */ /* 0x000e6400000e0000 */
[----:B-1----:R-:W-:-:S05]  /*01b0*/  FADD R13, R12, R13 ;  /* 0x0000000d0c0d7221 */ /* 0x002fca0000000000 */
[----:B------:R-:W1:Y:S02]  /*01c0*/  SHFL.BFLY PT, R8, R13, 0x4, 0x1f ;  /* 0x0c801f000d087f89 */ /* 0x000e6400000e0000 */
[----:B-1----:R-:W-:-:S05]  /*01d0*/  FADD R8, R13, R8 ;  /* 0x000000080d087221 */ /* 0x002fca0000000000 */
[----:B------:R-:W1:Y:S02]  /*01e0*/  SHFL.BFLY PT, R9, R8, 0x2, 0x1f ;  /* 0x0c401f0008097f89 */ /* 0x000e6400000e0000 */
[----:B-1----:R-:W-:-:S05]  /*01f0*/  FADD R9, R8, R9 ;  /* 0x0000000908097221 */ /* 0x002fca0000000000 */
[----:B------:R-:W1:Y:S01]  /*0200*/  SHFL.BFLY PT, R14, R9, 0x1, 0x1f ;  /* 0x0c201f00090e7f89 */ /* 0x000e6200000e0000 */
[----:B------:R-:W-:-:S04]  /*0210*/  SHF.R.U32.HI R7, RZ, 0x3, R15 ;  /* 0x00000003ff077819 */ /* 0x000fc8000001160f */
[----:B------:R-:W-:Y:S01]  /*0220*/  LOP3.LUT R7, R7, 0x4, RZ, 0xc0, !PT ;  /* 0x0000000407077812 */ /* 0x000fe200078ec0ff */
[----:B-1----:R-:W-:-:S05]  /*0230*/  FADD R14, R9, R14 ;  /* 0x0000000e090e7221 */ /* 0x002fca0000000000 */
[----:B------:R-:W-:Y:S01]  /*0240*/  @!P1 STS [R7+UR4], R14 ;  /* 0x0000000e07009988 */ /* 0x000fe20008000804 */
[----:B------:R-:W-:Y:S06]  /*0250*/  BAR.SYNC.DEFER_BLOCKING 0x0 ;  /* 0x0000000000007b1d */ /* 0x000fec0000010000 */
[----:B------:R-:W1:Y:S01]  /*0260*/  @!P3 LDS R6, [R10] ;  /* 0x000000000a06b984 */ /* 0x000e620000000800 */
[----:B------:R-:W-:-:S04]  /*0270*/  LOP3.LUT R8, R15, 0x1, RZ, 0xc0, !PT ;  /* 0x000000010f087812 */ /* 0x000fc800078ec0ff */
[----:B------:R-:W-:-:S04]  /*0280*/  ISETP.NE.U32.AND P1, PT, R8, 0x1, PT ;  /* 0x000000010800780c */ /* 0x000fc80003f25070 */
[----:B------:R-:W-:Y:S01]  /*0290*/  ISETP.LT.AND P1, PT, R15, 0x2, P1 ;  /* 0x000000020f00780c */ /* 0x000fe20000f21270 */
[----:B-1----:R-:W1:Y:S02]  /*02a0*/  SHFL.BFLY PT, R9, R6, 0x1, 0x1f ;  /* 0x0c201f0006097f89 */ /* 0x002e6400000e0000 */
[----:B-1----:R-:W-:Y:S02]  /*02b0*/  FADD R11, R6, R9 ;  /* 0x00000009060b7221 */ /* 0x002fe40000000000 */
[----:B------:R-:W1:Y:S08]  /*02c0*/  LDC.64 R6, c[0x0][0x210] ;  /* 0x00008400ff067b82 */ /* 0x000e700000000a00 */
[----:B------:R-:W-:Y:S01]  /*02d0*/  @P1 STS [R10], R11 ;  /* 0x0000000b0a001388 */ /* 0x000fe20000000800 */
[----:B------:R-:W-:Y:S06]  /*02e0*/  BAR.SYNC.DEFER_BLOCKING 0x0 ;  /* 0x0000000000007b1d */ /* 0x000fec0000010000 */
[----:B------:R-:W2:Y:S02]  /*02f0*/  LDS R12, [UR4] ;  /* 0x00000004ff0c7984 */ /* 0x000ea40008000800 */
[----:B------:R-:W-:Y:S06]  /*0300*/  BAR.SYNC.DEFER_BLOCKING 0x0 ;  /* 0x0000000000007b1d */ /* 0x000fec0000010000 */
[----:B--2---:R-:W2:Y:S02]  /*0310*/  MUFU.SQRT R13, R12 ;  /* 0x0000000c000d7308 */ /* 0x004ea40000002000 */
[C---:B--2---:R-:W-:Y:S01]  /*0320*/  FSETP.GEU.AND P1, PT, R13.reuse, 1.175494350822287508e-38, PT ;  /* 0x008000000d00780b */ /* 0x044fe20003f2e000 */
[C---:B------:R-:W-:Y:S01]  /*0330*/  FMUL R8, R13.reuse, 0.25 ;  /* 0x3e8000000d087820 */ /* 0x040fe20000400000 */
[----:B------:R-:W-:-:S04]  /*0340*/  FSETP.GT.AND P3, PT, R13, 8.50705917302346158658e+37, PT ;  /* 0x7e8000000d00780b */ /* 0x000fc80003f64000 */
[----:B------:R-:W-:Y:S02]  /*0350*/  FSEL R14, R8, R13, P3 ;  /* 0x0000000d080e7208 */ /* 0x000fe40001800000 */
[----:B------:R-:W2:Y:S05]  /*0360*/  LDC.64 R8, c[0x0][0x228] ;  /* 0x00008a00ff087b82 */ /* 0x000eaa0000000a00 */
[----:B------:R-:W-:Y:S01]  /*0370*/  @!P1 FMUL R14, R14, 16777216 ;  /* 0x4b8000000e0e9820 */ /* 0x000fe20000400000 */
[----:B------:R-:W-:-:S05]  /*0380*/  ISETP.EQ.AND P0, PT, R3, RZ, !P0 ;  /* 0x000000ff0300720c */ /* 0x000fca0004702270 */
[----:B------:R-:W4:Y:S01]  /*0390*/  MUFU.RCP R14, R14 ;  /* 0x0000000e000e7308 */ /* 0x000f220000001000 */
[----:B---3--:R-:W-:Y:S01]  /*03a0*/  @P3 FMUL R5, R5, 0.25 ;  /* 0x3e80000005053820 */ /* 0x008fe20000400000 */
[----:B-1----:R-:W-:-:S04]  /*03b0*/  IMAD.WIDE R2, R2, 0x4, R6 ;  /* 0x0000000402027825 */ /* 0x002fc800078e0206 */
[----:B------:R-:W-:Y:S02]  /*03c0*/  @!P1 FMUL R5, R5, 16777216 ;  /* 0x4b80000005059820 */ /* 0x000fe40000400000 */
[----:B------:R1:W-:Y:S02]  /*03d0*/  @P0 STG.E desc[UR6][R2.64], R13 ;  /* 0x0000000d02000986 */ /* 0x0003e4000c101906 */
[----:B----4-:R-:W-:Y:S01]  /*03e0*/  FMUL R5, R14, R5 ;  /* 0x000000050e057220 */ /* 0x010fe20000400000 */
[----:B--2---:R-:W-:-:S04]  /*03f0*/  IMAD.WIDE R6, R0, 0x4, R8 ;  /* 0x0000000400067825 */ /* 0x004fc800078e0208 */
[----:B------:R-:W-:Y:S01]  /*0400*/  FMUL R5, R4, R5 ;  /* 0x0000000504057220 */ /* 0x000fe20000400000 */
[----:B-1----:R-:W-:Y:S06]  /*0410*/  @!P2 EXIT ;  /* 0x000000000000a94d */ /* 0x002fec0003800000 */
[----:B------:R-:W-:Y:S01]  /*0420*/  STG.E desc[UR6][R6.64], R5 ;  /* 0x0000000506007986 */ /* 0x000fe2000c101906 */
[----:B------:R-:W-:Y:S05]  /*0430*/  EXIT ;  /* 0x000000000000794d */ /* 0x000fea0003800000 */
.L_x_0:
[----:B------:R-:W-:-:S00]  /*0440*/  BRA `(.L_x_0) ;  /* 0xfffffffc00fc7947 */ /* 0x000fc0000383ffff */
[----:B------:R-:W-:-:S00]  /*0450*/  NOP ;  /* 0x0000000000007918 */ /* 0x000fc00000000000 */
        /* <DEDUP_REMOVED lines=10> */
.L_x_1:


//--------------------- .nv.global.init           --------------------------
	.section	.nv.global.init,"aw",@progbits
.nv.global.init:
	.type		_$_str,@object
	.size		_$_str,(_$_str_$_2 - _$_str)
_$_str:
        /*0000*/ 	.byte	0x5f, 0x5f, 0x43, 0x55, 0x44, 0x41, 0x5f, 0x46, 0x54, 0x5a, 0x00
	.type		_$_str_$_2,@object
	.size		_$_str_$_2,(.L_1 - _$_str_$_2)
_$_str_$_2:
        /*000b*/ 	.byte	0x5f, 0x5f, 0x43, 0x55, 0x44, 0x41, 0x5f, 0x50, 0x52, 0x45, 0x43, 0x5f, 0x53, 0x51, 0x52, 0x54
        /*001b*/ 	.byte	0x00
.L_1:


//--------------------- .nv.shared.triton_per_fused__weight_norm_interface_0 --------------------------
	.section	.nv.shared.triton_per_fused__weight_norm_interface_0,"aw",@nobits
	.sectionflags	@""
	.align	16
	.zero		1024


//--------------------- .nv.constant0.triton_per_fused__weight_norm_interface_0 --------------------------
	.section	.nv.constant0.triton_per_fused__weight_norm_interface_0,"a",@progbits
	.sectionflags	@""
	.align	4
.nv.constant0.triton_per_fused__weight_norm_interface_0:
	.zero		568
